//
// Generated by NVIDIA NVVM Compiler
//
// Compiler Build ID: CL-36424714
// Cuda compilation tools, release 13.0, V13.0.88
// Based on NVVM 20.0.0
//

.version 9.0
.target sm_100
.address_size 64

	// .globl	_Z15kernel_conflictPKfPf
// _ZZ15kernel_conflictPKfPfE4tile has been demoted
// _ZZ18kernel_no_conflictPKfPfE4tile has been demoted

.visible .entry _Z15kernel_conflictPKfPf(
	.param .u64 .ptr .align 1 _Z15kernel_conflictPKfPf_param_0,
	.param .u64 .ptr .align 1 _Z15kernel_conflictPKfPf_param_1
)
{
	.reg .pred 	%p<4>;
	.reg .b32 	%r<16>;
	.reg .b32 	%f<3>;
	.reg .b64 	%rd<8>;
	// demoted variable
	.shared .align 4 .b8 _ZZ15kernel_conflictPKfPfE4tile[1024];
	ld.param.u64 	%rd1, [_Z15kernel_conflictPKfPf_param_0];
	ld.param.u64 	%rd2, [_Z15kernel_conflictPKfPf_param_1];
	mov.u32 	%r1, %tid.x;
	mov.u32 	%r2, %tid.y;
	mov.u32 	%r5, %ctaid.y;
	shl.b32 	%r6, %r5, 4;
	add.s32 	%r3, %r6, %r2;
	mov.u32 	%r7, %ctaid.x;
	shl.b32 	%r8, %r7, 4;
	add.s32 	%r4, %r8, %r1;
	setp.gt.u32 	%p1, %r3, 63;
	setp.gt.s32 	%p2, %r4, 63;
	or.pred  	%p3, %p1, %p2;
	@%p3 bra 	$L__BB0_2;
	cvta.to.global.u64 	%rd3, %rd1;
	cvta.to.global.u64 	%rd4, %rd2;
	shl.b32 	%r9, %r3, 6;
	add.s32 	%r10, %r9, %r4;
	mul.wide.s32 	%rd5, %r10, 4;
	add.s64 	%rd6, %rd3, %rd5;
	ld.global.nc.f32 	%f1, [%rd6];
	shl.b32 	%r11, %r2, 6;
	mov.u32 	%r12, _ZZ15kernel_conflictPKfPfE4tile;
	add.s32 	%r13, %r12, %r11;
	shl.b32 	%r14, %r1, 2;
	add.s32 	%r15, %r13, %r14;
	st.shared.f32 	[%r15], %f1;
	bar.sync 	0;
	ld.shared.f32 	%f2, [%r15];
	add.s64 	%rd7, %rd4, %rd5;
	st.global.f32 	[%rd7], %f2;
$L__BB0_2:
	ret;

}
	// .globl	_Z18kernel_no_conflictPKfPf
.visible .entry _Z18kernel_no_conflictPKfPf(
	.param .u64 .ptr .align 1 _Z18kernel_no_conflictPKfPf_param_0,
	.param .u64 .ptr .align 1 _Z18kernel_no_conflictPKfPf_param_1
)
{
	.reg .pred 	%p<4>;
	.reg .b32 	%r<15>;
	.reg .b32 	%f<3>;
	.reg .b64 	%rd<8>;
	// demoted variable
	.shared .align 4 .b8 _ZZ18kernel_no_conflictPKfPfE4tile[1088];
	ld.param.u64 	%rd1, [_Z18kernel_no_conflictPKfPf_param_0];
	ld.param.u64 	%rd2, [_Z18kernel_no_conflictPKfPf_param_1];
	mov.u32 	%r1, %tid.x;
	mov.u32 	%r2, %tid.y;
	mov.u32 	%r5, %ctaid.y;
	shl.b32 	%r6, %r5, 4;
	add.s32 	%r3, %r6, %r2;
	mov.u32 	%r7, %ctaid.x;
	shl.b32 	%r8, %r7, 4;
	add.s32 	%r4, %r8, %r1;
	setp.gt.u32 	%p1, %r3, 63;
	setp.gt.s32 	%p2, %r4, 63;
	or.pred  	%p3, %p1, %p2;
	@%p3 bra 	$L__BB1_2;
	cvta.to.global.u64 	%rd3, %rd1;
	cvta.to.global.u64 	%rd4, %rd2;
	shl.b32 	%r9, %r3, 6;
	add.s32 	%r10, %r9, %r4;
	mul.wide.s32 	%rd5, %r10, 4;
	add.s64 	%rd6, %rd3, %rd5;
	ld.global.nc.f32 	%f1, [%rd6];
	mov.u32 	%r11, _ZZ18kernel_no_conflictPKfPfE4tile;
	mad.lo.s32 	%r12, %r2, 68, %r11;
	shl.b32 	%r13, %r1, 2;
	add.s32 	%r14, %r12, %r13;
	st.shared.f32 	[%r14], %f1;
	bar.sync 	0;
	ld.shared.f32 	%f2, [%r14];
	add.s64 	%rd7, %rd4, %rd5;
	st.global.f32 	[%rd7], %f2;
$L__BB1_2:
	ret;

}


// ===== COMPILED SASS (sm_100) =====

	.target	sm_100

	.elftype	@"ET_EXEC"


//--------------------- .note.nv.tkinfo           --------------------------
	.section	.note.nv.tkinfo,"",@"SHT_NOTE"
	.sectionflags	@"SHF_NOTE_NV_TKINFO"
	.tkinfo
        /*0018*/ 	.word	0x00000002
        /*0030*/ 	.string	""
        /*0030*/ 	.string	"ptxas"
        /*0030*/ 	.string	"Cuda compilation tools, release 13.0, V13.0.88"
        /*0030*/ 	.string	"Build cuda_13.0.r13.0/compiler.36424714_0"
        /*0030*/ 	.string	"-arch sm_100 -m 64 "



//--------------------- .note.nv.cuinfo           --------------------------
	.section	.note.nv.cuinfo,"",@"SHT_NOTE"
	.sectionflags	@"SHF_NOTE_NV_CUINFO"
        /*0018*/ 	.short	0x0002
        /*001a*/ 	.short	0x0064
        /*001c*/ 	.short	0x0082
	.zero		2


//--------------------- .nv.info                  --------------------------
	.section	.nv.info,"",@"SHT_CUDA_INFO"
	.align	4


	//----- nvinfo : EIATTR_REGCOUNT
	.align		4
        /*0000*/ 	.byte	0x04, 0x2f
        /*0002*/ 	.short	(.L_1 - .L_0)
	.align		4
.L_0:
        /*0004*/ 	.word	index@(_Z15kernel_conflictPKfPf)
        /*0008*/ 	.word	0x0000000e


	//----- nvinfo : EIATTR_FRAME_SIZE
	.align		4
.L_1:
        /*000c*/ 	.byte	0x04, 0x11
        /*000e*/ 	.short	(.L_3 - .L_2)
	.align		4
.L_2:
        /*0010*/ 	.word	index@(_Z15kernel_conflictPKfPf)
        /*0014*/ 	.word	0x00000000


	//----- nvinfo : EIATTR_REGCOUNT
	.align		4
.L_3:
        /*0018*/ 	.byte	0x04, 0x2f
        /*001a*/ 	.short	(.L_5 - .L_4)
	.align		4
.L_4:
        /*001c*/ 	.word	index@(_Z18kernel_no_conflictPKfPf)
        /*0020*/ 	.word	0x0000000e


	//----- nvinfo : EIATTR_FRAME_SIZE
	.align		4
.L_5:
        /*0024*/ 	.byte	0x04, 0x11
        /*0026*/ 	.short	(.L_7 - .L_6)
	.align		4
.L_6:
        /*0028*/ 	.word	index@(_Z18kernel_no_conflictPKfPf)
        /*002c*/ 	.word	0x00000000


	//----- nvinfo : EIATTR_MIN_STACK_SIZE
	.align		4
.L_7:
        /*0030*/ 	.byte	0x04, 0x12
        /*0032*/ 	.short	(.L_9 - .L_8)
	.align		4
.L_8:
        /*0034*/ 	.word	index@(_Z18kernel_no_conflictPKfPf)
        /*0038*/ 	.word	0x00000000


	//----- nvinfo : EIATTR_MIN_STACK_SIZE
	.align		4
.L_9:
        /*003c*/ 	.byte	0x04, 0x12
        /*003e*/ 	.short	(.L_11 - .L_10)
	.align		4
.L_10:
        /*0040*/ 	.word	index@(_Z15kernel_conflictPKfPf)
        /*0044*/ 	.word	0x00000000
.L_11:


//--------------------- .nv.compat                --------------------------
	.section	.nv.compat,"",@"SHT_CUDA_COMPAT_INFO"
	.align	4
        /*0000*/ 	.byte	0x02, 0x09, 0x00, 0x00, 0x02, 0x02, 0x01, 0x00, 0x02, 0x05, 0x05, 0x00, 0x03, 0x07, 0x01, 0x01
        /*0010*/ 	.byte	0x02, 0x03, 0x00, 0x00, 0x02, 0x06, 0x01, 0x00, 0x04, 0x0b, 0x08, 0x00, 0x09, 0x00, 0x00, 0x00
        /*0020*/ 	.byte	0x00, 0x00, 0x00, 0x00


//--------------------- .nv.info._Z18kernel_no_conflictPKfPf --------------------------
	.section	.nv.info._Z18kernel_no_conflictPKfPf,"",@"SHT_CUDA_INFO"
	.sectionflags	@""
	.align	4


	//----- nvinfo : EIATTR_CUDA_API_VERSION
	.align		4
        /*0000*/ 	.byte	0x04, 0x37
        /*0002*/ 	.short	(.L_13 - .L_12)
.L_12:
        /*0004*/ 	.word	0x00000082


	//----- nvinfo : EIATTR_KPARAM_INFO
	.align		4
.L_13:
        /*0008*/ 	.byte	0x04, 0x17
        /*000a*/ 	.short	(.L_15 - .L_14)
.L_14:
        /*000c*/ 	.word	0x00000000
        /*0010*/ 	.short	0x0001
        /*0012*/ 	.short	0x0008
        /*0014*/ 	.byte	0x00, 0xf5, 0x21, 0x00


	//----- nvinfo : EIATTR_KPARAM_INFO
	.align		4
.L_15:
        /*0018*/ 	.byte	0x04, 0x17
        /*001a*/ 	.short	(.L_17 - .L_16)
.L_16:
        /*001c*/ 	.word	0x00000000
        /*0020*/ 	.short	0x0000
        /*0022*/ 	.short	0x0000
        /*0024*/ 	.byte	0x00, 0xf5, 0x21, 0x00


	//----- nvinfo : EIATTR_SPARSE_MMA_MASK
	.align		4
.L_17:
        /*0028*/ 	.byte	0x03, 0x50
        /*002a*/ 	.short	0x0000


	//----- nvinfo : EIATTR_MAXREG_COUNT
	.align		4
        /*002c*/ 	.byte	0x03, 0x1b
        /*002e*/ 	.short	0x00ff


	//----- nvinfo : EIATTR_NUM_BARRIERS
	.align		4
        /*0030*/ 	.byte	0x02, 0x4c
        /*0032*/ 	.byte	0x01
	.zero		1


	//----- nvinfo : EIATTR_MERCURY_ISA_VERSION
	.align		4
        /*0034*/ 	.byte	0x03, 0x5f
        /*0036*/ 	.short	0x0101


	//----- nvinfo : EIATTR_VRC_CTA_INIT_COUNT
	.align		4
        /*0038*/ 	.byte	0x02, 0x4a
	.zero		1
	.zero		1


	//----- nvinfo : EIATTR_EXIT_INSTR_OFFSETS
	.align		4
        /*003c*/ 	.byte	0x04, 0x1c
        /*003e*/ 	.short	(.L_19 - .L_18)


	//   ....[0]....
.L_18:
        /*0040*/ 	.word	0x00000090


	//   ....[1]....
        /*0044*/ 	.word	0x000001a0


	//----- nvinfo : EIATTR_CBANK_PARAM_SIZE
	.align		4
.L_19:
        /*0048*/ 	.byte	0x03, 0x19
        /*004a*/ 	.short	0x0010


	//----- nvinfo : EIATTR_PARAM_CBANK
	.align		4
        /*004c*/ 	.byte	0x04, 0x0a
        /*004e*/ 	.short	(.L_21 - .L_20)
	.align		4
.L_20:
        /*0050*/ 	.word	index@(.nv.constant0._Z18kernel_no_conflictPKfPf)
        /*0054*/ 	.short	0x0380
        /*0056*/ 	.short	0x0010


	//----- nvinfo : EIATTR_SW_WAR
	.align		4
.L_21:
        /*0058*/ 	.byte	0x04, 0x36
        /*005a*/ 	.short	(.L_23 - .L_22)
.L_22:
        /*005c*/ 	.word	0x00000008
.L_23:


//--------------------- .nv.info._Z15kernel_conflictPKfPf --------------------------
	.section	.nv.info._Z15kernel_conflictPKfPf,"",@"SHT_CUDA_INFO"
	.sectionflags	@""
	.align	4


	//----- nvinfo : EIATTR_CUDA_API_VERSION
	.align		4
        /*0000*/ 	.byte	0x04, 0x37
        /*0002*/ 	.short	(.L_25 - .L_24)
.L_24:
        /*0004*/ 	.word	0x00000082


	//----- nvinfo : EIATTR_KPARAM_INFO
	.align		4
.L_25:
        /*0008*/ 	.byte	0x04, 0x17
        /*000a*/ 	.short	(.L_27 - .L_26)
.L_26:
        /*000c*/ 	.word	0x00000000
        /*0010*/ 	.short	0x0001
        /*0012*/ 	.short	0x0008
        /*0014*/ 	.byte	0x00, 0xf5, 0x21, 0x00


	//----- nvinfo : EIATTR_KPARAM_INFO
	.align		4
.L_27:
        /*0018*/ 	.byte	0x04, 0x17
        /*001a*/ 	.short	(.L_29 - .L_28)
.L_28:
        /*001c*/ 	.word	0x00000000
        /*0020*/ 	.short	0x0000
        /*0022*/ 	.short	0x0000
        /*0024*/ 	.byte	0x00, 0xf5, 0x21, 0x00


	//----- nvinfo : EIATTR_SPARSE_MMA_MASK
	.align		4
.L_29:
        /*0028*/ 	.byte	0x03, 0x50
        /*002a*/ 	.short	0x0000


	//----- nvinfo : EIATTR_MAXREG_COUNT
	.align		4
        /*002c*/ 	.byte	0x03, 0x1b
        /*002e*/ 	.short	0x00ff


	//----- nvinfo : EIATTR_NUM_BARRIERS
	.align		4
        /*0030*/ 	.byte	0x02, 0x4c
        /*0032*/ 	.byte	0x01
	.zero		1


	//----- nvinfo : EIATTR_MERCURY_ISA_VERSION
	.align		4
        /*0034*/ 	.byte	0x03, 0x5f
        /*0036*/ 	.short	0x0101


	//----- nvinfo : EIATTR_VRC_CTA_INIT_COUNT
	.align		4
        /*0038*/ 	.byte	0x02, 0x4a
	.zero		1
	.zero		1


	//----- nvinfo : EIATTR_EXIT_INSTR_OFFSETS
	.align		4
        /*003c*/ 	.byte	0x04, 0x1c
        /*003e*/ 	.short	(.L_31 - .L_30)


	//   ....[0]....
.L_30:
        /*0040*/ 	.word	0x00000090


	//   ....[1]....
        /*0044*/ 	.word	0x000001a0


	//----- nvinfo : EIATTR_CBANK_PARAM_SIZE
	.align		4
.L_31:
        /*0048*/ 	.byte	0x03, 0x19
        /*004a*/ 	.short	0x0010


	//----- nvinfo : EIATTR_PARAM_CBANK
	.align		4
        /*004c*/ 	.byte	0x04, 0x0a
        /*004e*/ 	.short	(.L_33 - .L_32)
	.align		4
.L_32:
        /*0050*/ 	.word	index@(.nv.constant0._Z15kernel_conflictPKfPf)
        /*0054*/ 	.short	0x0380
        /*0056*/ 	.short	0x0010


	//----- nvinfo : EIATTR_SW_WAR
	.align		4
.L_33:
        /*0058*/ 	.byte	0x04, 0x36
        /*005a*/ 	.short	(.L_35 - .L_34)
.L_34:
        /*005c*/ 	.word	0x00000008
.L_35:


//--------------------- .nv.callgraph             --------------------------
	.section	.nv.callgraph,"",@"SHT_CUDA_CALLGRAPH"
	.align	4
	.sectionentsize	8
	.align		4
        /*0000*/ 	.word	0x00000000
	.align		4
        /*0004*/ 	.word	0xffffffff
	.align		4
        /*0008*/ 	.word	0x00000000
	.align		4
        /*000c*/ 	.word	0xfffffffe
	.align		4
        /*0010*/ 	.word	0x00000000
	.align		4
        /*0014*/ 	.word	0xfffffffd
	.align		4
        /*0018*/ 	.word	0x00000000
	.align		4
        /*001c*/ 	.word	0xfffffffc


//--------------------- .text._Z18kernel_no_conflictPKfPf --------------------------
	.section	.text._Z18kernel_no_conflictPKfPf,"ax",@progbits
	.align	128
        .global         _Z18kernel_no_conflictPKfPf
        .type           _Z18kernel_no_conflictPKfPf,@function
        .size           _Z18kernel_no_conflictPKfPf,(.L_x_2 - _Z18kernel_no_conflictPKfPf)
        .other          _Z18kernel_no_conflictPKfPf,@"STO_CUDA_ENTRY STV_DEFAULT"
_Z18kernel_no_conflictPKfPf:
.text._Z18kernel_no_conflictPKfPf:
[----:B------:R-:W-:Y:S01]  /*0000*/  LDC R1, c[0x0][0x37c] ;  /* 0x0000df00ff017b82 */ /* 0x000fe20000000800 */
[----:B------:R-:W0:Y:S01]  /*0010*/  S2R R9, SR_TID.X ;  /* 0x0000000000097919 */ /* 0x000e220000002100 */
[----:B------:R-:W0:Y:S01]  /*0020*/  S2R R2, SR_CTAID.X ;  /* 0x0000000000027919 */ /* 0x000e220000002500 */
[----:B------:R-:W1:Y:S01]  /*0030*/  S2R R11, SR_TID.Y ;  /* 0x00000000000b7919 */ /* 0x000e620000002200 */
[----:B------:R-:W1:Y:S01]  /*0040*/  S2R R0, SR_CTAID.Y ;  /* 0x0000000000007919 */ /* 0x000e620000002600 */
[----:B0-----:R-:W-:-:S05]  /*0050*/  IMAD R5, R2, 0x10, R9 ;  /* 0x0000001002057824 */ /* 0x001fca00078e0209 */
[----:B------:R-:W-:Y:S01]  /*0060*/  ISETP.GT.AND P0, PT, R5, 0x3f, PT ;  /* 0x0000003f0500780c */ /* 0x000fe20003f04270 */
[----:B-1----:R-:W-:-:S05]  /*0070*/  IMAD R0, R0, 0x10, R11 ;  /* 0x0000001000007824 */ /* 0x002fca00078e020b */
[----:B------:R-:W-:-:S13]  /*0080*/  ISETP.GT.U32.OR P0, PT, R0, 0x3f, P0 ;  /* 0x0000003f0000780c */ /* 0x000fda0000704470 */
[----:B------:R-:W-:Y:S05]  /*0090*/  @P0 EXIT ;  /* 0x000000000000094d */ /* 0x000fea0003800000 */
[----:B------:R-:W0:Y:S01]  /*00a0*/  LDC.64 R2, c[0x0][0x380] ;  /* 0x0000e000ff027b82 */ /* 0x000e220000000a00 */
[----:B------:R-:W1:Y:S01]  /*00b0*/  LDCU.64 UR4, c[0x0][0x358] ;  /* 0x00006b00ff0477ac */ /* 0x000e620008000a00 */
[----:B------:R-:W-:-:S05]  /*00c0*/  LEA R7, R0, R5, 0x6 ;  /* 0x0000000500077211 */ /* 0x000fca00078e30ff */
[----:B0-----:R-:W-:-:S06]  /*00d0*/  IMAD.WIDE R2, R7, 0x4, R2 ;  /* 0x0000000407027825 */ /* 0x001fcc00078e0202 */
[----:B-1----:R-:W2:Y:S01]  /*00e0*/  LDG.E.CONSTANT R2, desc[UR4][R2.64] ;  /* 0x0000000402027981 */ /* 0x002ea2000c1e9900 */
[----:B------:R-:W-:Y:S01]  /*00f0*/  MOV R0, 0x400 ;  /* 0x0000040000007802 */ /* 0x000fe20000000f00 */
[----:B------:R-:W0:Y:S03]  /*0100*/  S2R R5, SR_CgaCtaId ;  /* 0x0000000000057919 */ /* 0x000e260000008800 */
[----:B0-----:R-:W-:Y:S02]  /*0110*/  LEA R0, R5, R0, 0x18 ;  /* 0x0000000005007211 */ /* 0x001fe400078ec0ff */
[----:B------:R-:W0:Y:S03]  /*0120*/  LDC.64 R4, c[0x0][0x388] ;  /* 0x0000e200ff047b82 */ /* 0x000e260000000a00 */
[----:B------:R-:W-:-:S05]  /*0130*/  IMAD R0, R11, 0x44, R0 ;  /* 0x000000440b007824 */ /* 0x000fca00078e0200 */
[----:B------:R-:W-:Y:S01]  /*0140*/  LEA R9, R9, R0, 0x2 ;  /* 0x0000000009097211 */ /* 0x000fe200078e10ff */
[----:B0-----:R-:W-:-:S04]  /*0150*/  IMAD.WIDE R4, R7, 0x4, R4 ;  /* 0x0000000407047825 */ /* 0x001fc800078e0204 */
[----:B--2---:R-:W-:Y:S01]  /*0160*/  STS [R9], R2 ;  /* 0x0000000209007388 */ /* 0x004fe20000000800 */
[----:B------:R-:W-:Y:S06]  /*0170*/  BAR.SYNC.DEFER_BLOCKING 0x0 ;  /* 0x0000000000007b1d */ /* 0x000fec0000010000 */
[----:B------:R-:W0:Y:S04]  /*0180*/  LDS R11, [R9] ;  /* 0x00000000090b7984 */ /* 0x000e280000000800 */
[----:B0-----:R-:W-:Y:S01]  /*0190*/  STG.E desc[UR4][R4.64], R11 ;  /* 0x0000000b04007986 */ /* 0x001fe2000c101904 */
[----:B------:R-:W-:Y:S05]  /*01a0*/  EXIT ;  /* 0x000000000000794d */ /* 0x000fea0003800000 */
.L_x_0:
[----:B------:R-:W-:-:S00]  /*01b0*/  BRA `(.L_x_0) ;  /* 0xfffffffc00fc7947 */ /* 0x000fc0000383ffff */
[----:B------:R-:W-:-:S00]  /*01c0*/  NOP ;  /* 0x0000000000007918 */ /* 0x000fc00000000000 */
        /* <DEDUP_REMOVED lines=11> */
.L_x_2:


//--------------------- .text._Z15kernel_conflictPKfPf --------------------------
	.section	.text._Z15kernel_conflictPKfPf,"ax",@progbits
	.align	128
        .global         _Z15kernel_conflictPKfPf
        .type           _Z15kernel_conflictPKfPf,@function
        .size           _Z15kernel_conflictPKfPf,(.L_x_3 - _Z15kernel_conflictPKfPf)
        .other          _Z15kernel_conflictPKfPf,@"STO_CUDA_ENTRY STV_DEFAULT"
_Z15kernel_conflictPKfPf:
.text._Z15kernel_conflictPKfPf:
        /* <DEDUP_REMOVED lines=15> */
[----:B------:R-:W0:Y:S01]  /*00f0*/  S2UR UR5, SR_CgaCtaId ;  /* 0x00000000000579c3 */ /* 0x000e220000008800 */
[----:B------:R-:W-:Y:S02]  /*0100*/  UMOV UR4, 0x400 ;  /* 0x0000040000047882 */ /* 0x000fe40000000000 */
[----:B0-----:R-:W-:-:S06]  /*0110*/  ULEA UR4, UR5, UR4, 0x18 ;  /* 0x0000000405047291 */ /* 0x001fcc000f8ec0ff */
[----:B------:R-:W-:Y:S02]  /*0120*/  LEA R0, R4, UR4, 0x6 ;  /* 0x0000000404007c11 */ /* 0x000fe4000f8e30ff */
[----:B------:R-:W0:Y:S02]  /*0130*/  LDC.64 R4, c[0x0][0x388] ;  /* 0x0000e200ff047b82 */ /* 0x000e240000000a00 */
[----:B------:R-:W-:Y:S01]  /*0140*/  LEA R9, R9, R0, 0x2 ;  /* 0x0000000009097211 */ /* 0x000fe200078e10ff */
[----:B0-----:R-:W-:-:S04]  /*0150*/  IMAD.WIDE R4, R7, 0x4, R4 ;  /* 0x0000000407047825 */ /* 0x001fc800078e0204 */
[----:B--2---:R-:W-:Y:S01]  /*0160*/  STS [R9], R2 ;  /* 0x0000000209007388 */ /* 0x004fe20000000800 */
[----:B------:R-:W-:Y:S06]  /*0170*/  BAR.SYNC.DEFER_BLOCKING 0x0 ;  /* 0x0000000000007b1d */ /* 0x000fec0000010000 */
[----:B------:R-:W0:Y:S04]  /*0180*/  LDS R11, [R9] ;  /* 0x00000000090b7984 */ /* 0x000e280000000800 */
[----:B0-----:R-:W-:Y:S01]  /*0190*/  STG.E desc[UR6][R4.64], R11 ;  /* 0x0000000b04007986 */ /* 0x001fe2000c101906 */
[----:B------:R-:W-:Y:S05]  /*01a0*/  EXIT ;  /* 0x000000000000794d */ /* 0x000fea0003800000 */
.L_x_1:
        /* <DEDUP_REMOVED lines=13> */
.L_x_3:


//--------------------- .nv.shared._Z18kernel_no_conflictPKfPf --------------------------
	.section	.nv.shared._Z18kernel_no_conflictPKfPf,"aw",@nobits
	.sectionflags	@""
	.align	4
.nv.shared._Z18kernel_no_conflictPKfPf:
	.zero		2112


//--------------------- .nv.shared.reserved.0     --------------------------
	.section	.nv.shared.reserved.0,"aw",@nobits
	.weak		__nv_reservedSMEM_offset_0_alias
	.size		__nv_reservedSMEM_offset_0_alias, 0, 64
	.other		__nv_reservedSMEM_offset_0_alias,@"STO_CUDA_RESERVED_SHARED STV_DEFAULT"
__nv_reservedSMEM_offset_0_alias:
	.zero		0
	.zero		64


//--------------------- .nv.shared._Z15kernel_conflictPKfPf --------------------------
	.section	.nv.shared._Z15kernel_conflictPKfPf,"aw",@nobits
	.sectionflags	@""
	.align	4
.nv.shared._Z15kernel_conflictPKfPf:
	.zero		2048


//--------------------- .nv.constant0._Z18kernel_no_conflictPKfPf --------------------------
	.section	.nv.constant0._Z18kernel_no_conflictPKfPf,"a",@progbits
	.sectionflags	@""
	.align	4
.nv.constant0._Z18kernel_no_conflictPKfPf:
	.zero		912


//--------------------- .nv.constant0._Z15kernel_conflictPKfPf --------------------------
	.section	.nv.constant0._Z15kernel_conflictPKfPf,"a",@progbits
	.sectionflags	@""
	.align	4
.nv.constant0._Z15kernel_conflictPKfPf:
	.zero		912


//--------------------- SYMBOLS --------------------------

	.type		.nv.reservedSmem.offset0,@object
	.size		.nv.reservedSmem.offset0,0x4
	.type		.nv.reservedSmem.cap,@object
	.size		.nv.reservedSmem.cap,0x4
